//
// Generated by NVIDIA NVVM Compiler
//
// Compiler Build ID: CL-36424714
// Cuda compilation tools, release 13.0, V13.0.88
// Based on NVVM 20.0.0
//

.version 9.0
.target sm_100
.address_size 64

	// .globl	_Z7runningPix

.visible .entry _Z7runningPix(
	.param .u64 .ptr .align 1 _Z7runningPix_param_0,
	.param .u64 _Z7runningPix_param_1
)
{
	.reg .pred 	%p<7>;
	.reg .b32 	%r<7>;
	.reg .b64 	%rd<20>;

	ld.param.u64 	%rd13, [_Z7runningPix_param_0];
	ld.param.u64 	%rd12, [_Z7runningPix_param_1];
	cvta.to.global.u64 	%rd1, %rd13;
	mov.u32 	%r1, %ctaid.x;
	mov.u32 	%r2, %tid.x;
	shl.b32 	%r3, %r1, 10;
	or.b32  	%r4, %r3, %r2;
	cvt.u64.u32 	%rd17, %r4;
	setp.le.s64 	%p1, %rd12, %rd17;
	@%p1 bra 	$L__BB0_5;
$L__BB0_1:
	shl.b64 	%rd14, %rd17, 2;
	add.s64 	%rd15, %rd1, %rd14;
	ld.global.u32 	%r5, [%rd15];
	setp.ne.s32 	%p2, %r5, 1;
	shl.b64 	%rd18, %rd17, 1;
	setp.ge.s64 	%p3, %rd18, %rd12;
	or.pred  	%p4, %p2, %p3;
	@%p4 bra 	$L__BB0_4;
	shl.b64 	%rd16, %rd17, 3;
	add.s64 	%rd19, %rd1, %rd16;
$L__BB0_3:
	mov.b32 	%r6, 0;
	st.global.u32 	[%rd19], %r6;
	add.s64 	%rd19, %rd19, %rd14;
	add.s64 	%rd18, %rd18, %rd17;
	setp.lt.s64 	%p5, %rd18, %rd12;
	@%p5 bra 	$L__BB0_3;
$L__BB0_4:
	add.s64 	%rd17, %rd17, 194560;
	setp.lt.s64 	%p6, %rd17, %rd12;
	@%p6 bra 	$L__BB0_1;
$L__BB0_5:
	ret;

}


// ===== COMPILED SASS (sm_100) =====

	.target	sm_100

	.elftype	@"ET_EXEC"


//--------------------- .note.nv.tkinfo           --------------------------
	.section	.note.nv.tkinfo,"",@"SHT_NOTE"
	.sectionflags	@"SHF_NOTE_NV_TKINFO"
	.tkinfo
        /*0018*/ 	.word	0x00000002
        /*0030*/ 	.string	""
        /*0030*/ 	.string	"ptxas"
        /*0030*/ 	.string	"Cuda compilation tools, release 13.0, V13.0.88"
        /*0030*/ 	.string	"Build cuda_13.0.r13.0/compiler.36424714_0"
        /*0030*/ 	.string	"-arch sm_100 -m 64 "



//--------------------- .note.nv.cuinfo           --------------------------
	.section	.note.nv.cuinfo,"",@"SHT_NOTE"
	.sectionflags	@"SHF_NOTE_NV_CUINFO"
        /*0018*/ 	.short	0x0002
        /*001a*/ 	.short	0x0064
        /*001c*/ 	.short	0x0082
	.zero		2


//--------------------- .nv.info                  --------------------------
	.section	.nv.info,"",@"SHT_CUDA_INFO"
	.align	4


	//----- nvinfo : EIATTR_REGCOUNT
	.align		4
        /*0000*/ 	.byte	0x04, 0x2f
        /*0002*/ 	.short	(.L_1 - .L_0)
	.align		4
.L_0:
        /*0004*/ 	.word	index@(_Z7runningPix)
        /*0008*/ 	.word	0x00000012


	//----- nvinfo : EIATTR_FRAME_SIZE
	.align		4
.L_1:
        /*000c*/ 	.byte	0x04, 0x11
        /*000e*/ 	.short	(.L_3 - .L_2)
	.align		4
.L_2:
        /*0010*/ 	.word	index@(_Z7runningPix)
        /*0014*/ 	.word	0x00000000


	//----- nvinfo : EIATTR_MIN_STACK_SIZE
	.align		4
.L_3:
        /*0018*/ 	.byte	0x04, 0x12
        /*001a*/ 	.short	(.L_5 - .L_4)
	.align		4
.L_4:
        /*001c*/ 	.word	index@(_Z7runningPix)
        /*0020*/ 	.word	0x00000000
.L_5:


//--------------------- .nv.compat                --------------------------
	.section	.nv.compat,"",@"SHT_CUDA_COMPAT_INFO"
	.align	4
        /*0000*/ 	.byte	0x02, 0x09, 0x00, 0x00, 0x02, 0x02, 0x01, 0x00, 0x02, 0x05, 0x05, 0x00, 0x03, 0x07, 0x01, 0x01
        /*0010*/ 	.byte	0x02, 0x03, 0x00, 0x00, 0x02, 0x06, 0x01, 0x00, 0x04, 0x0b, 0x08, 0x00, 0x09, 0x00, 0x00, 0x00
        /*0020*/ 	.byte	0x00, 0x00, 0x00, 0x00


//--------------------- .nv.info._Z7runningPix    --------------------------
	.section	.nv.info._Z7runningPix,"",@"SHT_CUDA_INFO"
	.sectionflags	@""
	.align	4


	//----- nvinfo : EIATTR_CUDA_API_VERSION
	.align		4
        /*0000*/ 	.byte	0x04, 0x37
        /*0002*/ 	.short	(.L_7 - .L_6)
.L_6:
        /*0004*/ 	.word	0x00000082


	//----- nvinfo : EIATTR_KPARAM_INFO
	.align		4
.L_7:
        /*0008*/ 	.byte	0x04, 0x17
        /*000a*/ 	.short	(.L_9 - .L_8)
.L_8:
        /*000c*/ 	.word	0x00000000
        /*0010*/ 	.short	0x0001
        /*0012*/ 	.short	0x0008
        /*0014*/ 	.byte	0x00, 0xf0, 0x21, 0x00


	//----- nvinfo : EIATTR_KPARAM_INFO
	.align		4
.L_9:
        /*0018*/ 	.byte	0x04, 0x17
        /*001a*/ 	.short	(.L_11 - .L_10)
.L_10:
        /*001c*/ 	.word	0x00000000
        /*0020*/ 	.short	0x0000
        /*0022*/ 	.short	0x0000
        /*0024*/ 	.byte	0x00, 0xf5, 0x21, 0x00


	//----- nvinfo : EIATTR_SPARSE_MMA_MASK
	.align		4
.L_11:
        /*0028*/ 	.byte	0x03, 0x50
        /*002a*/ 	.short	0x0000


	//----- nvinfo : EIATTR_MAXREG_COUNT
	.align		4
        /*002c*/ 	.byte	0x03, 0x1b
        /*002e*/ 	.short	0x00ff


	//----- nvinfo : EIATTR_MERCURY_ISA_VERSION
	.align		4
        /*0030*/ 	.byte	0x03, 0x5f
        /*0032*/ 	.short	0x0101


	//----- nvinfo : EIATTR_VRC_CTA_INIT_COUNT
	.align		4
        /*0034*/ 	.byte	0x02, 0x4a
	.zero		1
	.zero		1


	//----- nvinfo : EIATTR_EXIT_INSTR_OFFSETS
	.align		4
        /*0038*/ 	.byte	0x04, 0x1c
        /*003a*/ 	.short	(.L_13 - .L_12)


	//   ....[0]....
.L_12:
        /*003c*/ 	.word	0x00000080


	//   ....[1]....
        /*0040*/ 	.word	0x000002f0


	//----- nvinfo : EIATTR_CRS_STACK_SIZE
	.align		4
.L_13:
        /*0044*/ 	.byte	0x04, 0x1e
        /*0046*/ 	.short	(.L_15 - .L_14)
.L_14:
        /*0048*/ 	.word	0x00000000


	//----- nvinfo : EIATTR_CBANK_PARAM_SIZE
	.align		4
.L_15:
        /*004c*/ 	.byte	0x03, 0x19
        /*004e*/ 	.short	0x0010


	//----- nvinfo : EIATTR_PARAM_CBANK
	.align		4
        /*0050*/ 	.byte	0x04, 0x0a
        /*0052*/ 	.short	(.L_17 - .L_16)
	.align		4
.L_16:
        /*0054*/ 	.word	index@(.nv.constant0._Z7runningPix)
        /*0058*/ 	.short	0x0380
        /*005a*/ 	.short	0x0010


	//----- nvinfo : EIATTR_SW_WAR
	.align		4
.L_17:
        /*005c*/ 	.byte	0x04, 0x36
        /*005e*/ 	.short	(.L_19 - .L_18)
.L_18:
        /*0060*/ 	.word	0x00000008
.L_19:


//--------------------- .nv.callgraph             --------------------------
	.section	.nv.callgraph,"",@"SHT_CUDA_CALLGRAPH"
	.align	4
	.sectionentsize	8
	.align		4
        /*0000*/ 	.word	0x00000000
	.align		4
        /*0004*/ 	.word	0xffffffff
	.align		4
        /*0008*/ 	.word	0x00000000
	.align		4
        /*000c*/ 	.word	0xfffffffe
	.align		4
        /*0010*/ 	.word	0x00000000
	.align		4
        /*0014*/ 	.word	0xfffffffd
	.align		4
        /*0018*/ 	.word	0x00000000
	.align		4
        /*001c*/ 	.word	0xfffffffc


//--------------------- .text._Z7runningPix       --------------------------
	.section	.text._Z7runningPix,"ax",@progbits
	.align	128
        .global         _Z7runningPix
        .type           _Z7runningPix,@function
        .size           _Z7runningPix,(.L_x_5 - _Z7runningPix)
        .other          _Z7runningPix,@"STO_CUDA_ENTRY STV_DEFAULT"
_Z7runningPix:
.text._Z7runningPix:
[----:B------:R-:W-:Y:S01]  /*0000*/  LDC R1, c[0x0][0x37c] ;  /* 0x0000df00ff017b82 */ /* 0x000fe20000000800 */
[----:B------:R-:W0:Y:S07]  /*0010*/  S2R R0, SR_TID.X ;  /* 0x0000000000007919 */ /* 0x000e2e0000002100 */
[----:B------:R-:W1:Y:S01]  /*0020*/  S2UR UR4, SR_CTAID.X ;  /* 0x00000000000479c3 */ /* 0x000e620000002500 */
[----:B------:R-:W2:Y:S01]  /*0030*/  LDCU.64 UR6, c[0x0][0x388] ;  /* 0x00007100ff0677ac */ /* 0x000ea20008000a00 */
[----:B-1----:R-:W-:-:S06]  /*0040*/  USHF.L.U32 UR4, UR4, 0xa, URZ ;  /* 0x0000000a04047899 */ /* 0x002fcc00080006ff */
[----:B0-----:R-:W-:-:S04]  /*0050*/  LOP3.LUT R0, R0, UR4, RZ, 0xfc, !PT ;  /* 0x0000000400007c12 */ /* 0x001fc8000f8efcff */
[----:B--2---:R-:W-:-:S04]  /*0060*/  ISETP.GE.U32.AND P0, PT, R0, UR6, PT ;  /* 0x0000000600007c0c */ /* 0x004fc8000bf06070 */
[----:B------:R-:W-:-:S13]  /*0070*/  ISETP.GE.AND.EX P0, PT, RZ, UR7, PT, P0 ;  /* 0x00000007ff007c0c */ /* 0x000fda000bf06300 */
[----:B------:R-:W-:Y:S05]  /*0080*/  @P0 EXIT ;  /* 0x000000000000094d */ /* 0x000fea0003800000 */
[----:B------:R-:W0:Y:S01]  /*0090*/  LDC.64 R10, c[0x0][0x358] ;  /* 0x0000d600ff0a7b82 */ /* 0x000e220000000a00 */
[----:B------:R-:W-:Y:S02]  /*00a0*/  IMAD.MOV.U32 R8, RZ, RZ, R0 ;  /* 0x000000ffff087224 */ /* 0x000fe400078e0000 */
[----:B------:R-:W-:-:S07]  /*00b0*/  IMAD.MOV.U32 R9, RZ, RZ, RZ ;  /* 0x000000ffff097224 */ /* 0x000fce00078e00ff */
.L_x_3:
[----:B------:R-:W1:Y:S01]  /*00c0*/  LDC.64 R12, c[0x0][0x380] ;  /* 0x0000e000ff0c7b82 */ /* 0x000e620000000a00 */
[----:B------:R-:W-:Y:S01]  /*00d0*/  IMAD.SHL.U32 R15, R8, 0x4, RZ ;  /* 0x00000004080f7824 */ /* 0x000fe200078e00ff */
[----:B0-----:R-:W-:Y:S02]  /*00e0*/  R2UR UR4, R10 ;  /* 0x000000000a0472ca */ /* 0x001fe400000e0000 */
[----:B------:R-:W-:Y:S02]  /*00f0*/  R2UR UR5, R11 ;  /* 0x000000000b0572ca */ /* 0x000fe400000e0000 */
[----:B------:R-:W-:Y:S02]  /*0100*/  SHF.L.U64.HI R14, R8, 0x2, R9 ;  /* 0x00000002080e7819 */ /* 0x000fe40000010209 */
[----:B------:R-:W0:Y:S01]  /*0110*/  LDC.64 R2, c[0x0][0x388] ;  /* 0x0000e200ff027b82 */ /* 0x000e220000000a00 */
[----:B-1----:R-:W-:-:S05]  /*0120*/  IADD3 R4, P0, PT, R15, R12, RZ ;  /* 0x0000000c0f047210 */ /* 0x002fca0007f1e0ff */
[----:B------:R-:W-:-:S05]  /*0130*/  IMAD.X R5, R14, 0x1, R13, P0 ;  /* 0x000000010e057824 */ /* 0x000fca00000e060d */
[----:B------:R-:W2:Y:S01]  /*0140*/  LDG.E R4, desc[UR4][R4.64] ;  /* 0x0000000404047981 */ /* 0x000ea2000c1e1900 */
[C---:B------:R-:W-:Y:S01]  /*0150*/  IMAD.SHL.U32 R7, R8.reuse, 0x2, RZ ;  /* 0x0000000208077824 */ /* 0x040fe200078e00ff */
[----:B------:R-:W-:Y:S01]  /*0160*/  SHF.L.U64.HI R6, R8, 0x1, R9 ;  /* 0x0000000108067819 */ /* 0x000fe20000010209 */
[----:B------:R-:W-:Y:S03]  /*0170*/  BSSY.RECONVERGENT B0, `(.L_x_0) ;  /* 0x0000012000007945 */ /* 0x000fe60003800200 */
[----:B0-----:R-:W-:-:S04]  /*0180*/  ISETP.GE.U32.AND P0, PT, R7, R2, PT ;  /* 0x000000020700720c */ /* 0x001fc80003f06070 */
[----:B------:R-:W-:-:S04]  /*0190*/  ISETP.GE.AND.EX P0, PT, R6, R3, PT, P0 ;  /* 0x000000030600720c */ /* 0x000fc80003f06300 */
[----:B--2---:R-:W-:-:S13]  /*01a0*/  ISETP.NE.OR P0, PT, R4, 0x1, P0 ;  /* 0x000000010400780c */ /* 0x004fda0000705670 */
[----:B------:R-:W-:Y:S05]  /*01b0*/  @P0 BRA `(.L_x_1) ;  /* 0x0000000000340947 */ /* 0x000fea0003800000 */
[----:B------:R-:W-:-:S04]  /*01c0*/  LEA R0, P0, R8, R12, 0x3 ;  /* 0x0000000c08007211 */ /* 0x000fc800078018ff */
[----:B------:R-:W-:-:S09]  /*01d0*/  LEA.HI.X R5, R8, R13, R9, 0x3, P0 ;  /* 0x0000000d08057211 */ /* 0x000fd200000f1c09 */
.L_x_2:
[----:B------:R-:W-:Y:S01]  /*01e0*/  IADD3 R7, P0, PT, R8, R7, RZ ;  /* 0x0000000708077210 */ /* 0x000fe20007f1e0ff */
[----:B------:R-:W-:Y:S01]  /*01f0*/  IMAD.MOV.U32 R4, RZ, RZ, R0 ;  /* 0x000000ffff047224 */ /* 0x000fe200078e0000 */
[----:B------:R-:W-:Y:S02]  /*0200*/  R2UR UR4, R10 ;  /* 0x000000000a0472ca */ /* 0x000fe400000e0000 */
[----:B------:R-:W-:Y:S01]  /*0210*/  R2UR UR5, R11 ;  /* 0x000000000b0572ca */ /* 0x000fe200000e0000 */
[----:B------:R-:W-:Y:S01]  /*0220*/  IMAD.X R6, R9, 0x1, R6, P0 ;  /* 0x0000000109067824 */ /* 0x000fe200000e0606 */
[----:B------:R-:W-:Y:S02]  /*0230*/  ISETP.GE.U32.AND P0, PT, R7, R2, PT ;  /* 0x000000020700720c */ /* 0x000fe40003f06070 */
[----:B------:R-:W-:Y:S02]  /*0240*/  IADD3 R0, P1, PT, R0, R15, RZ ;  /* 0x0000000f00007210 */ /* 0x000fe40007f3e0ff */
[----:B------:R-:W-:-:S07]  /*0250*/  ISETP.GE.AND.EX P0, PT, R6, R3, PT, P0 ;  /* 0x000000030600720c */ /* 0x000fce0003f06300 */
[----:B------:R0:W-:Y:S02]  /*0260*/  STG.E desc[UR4][R4.64], RZ ;  /* 0x000000ff04007986 */ /* 0x0001e4000c101904 */
[----:B0-----:R-:W-:-:S04]  /*0270*/  IMAD.X R5, R5, 0x1, R14, P1 ;  /* 0x0000000105057824 */ /* 0x001fc800008e060e */
[----:B------:R-:W-:Y:S05]  /*0280*/  @!P0 BRA `(.L_x_2) ;  /* 0xfffffffc00d48947 */ /* 0x000fea000383ffff */
.L_x_1:
[----:B------:R-:W-:Y:S05]  /*0290*/  BSYNC.RECONVERGENT B0 ;  /* 0x0000000000007941 */ /* 0x000fea0003800200 */
.L_x_0:
[----:B------:R-:W-:-:S04]  /*02a0*/  IADD3 R8, P1, PT, R8, 0x2f800, RZ ;  /* 0x0002f80008087810 */ /* 0x000fc80007f3e0ff */
[----:B------:R-:W-:Y:S01]  /*02b0*/  ISETP.GE.U32.AND P0, PT, R8, R2, PT ;  /* 0x000000020800720c */ /* 0x000fe20003f06070 */
[----:B------:R-:W-:-:S05]  /*02c0*/  IMAD.X R9, RZ, RZ, R9, P1 ;  /* 0x000000ffff097224 */ /* 0x000fca00008e0609 */
[----:B------:R-:W-:-:S13]  /*02d0*/  ISETP.GE.AND.EX P0, PT, R9, R3, PT, P0 ;  /* 0x000000030900720c */ /* 0x000fda0003f06300 */
[----:B------:R-:W-:Y:S05]  /*02e0*/  @!P0 BRA `(.L_x_3) ;  /* 0xfffffffc00748947 */ /* 0x000fea000383ffff */
[----:B------:R-:W-:Y:S05]  /*02f0*/  EXIT ;  /* 0x000000000000794d */ /* 0x000fea0003800000 */
.L_x_4:
[----:B------:R-:W-:-:S00]  /*0300*/  BRA `(.L_x_4) ;  /* 0xfffffffc00fc7947 */ /* 0x000fc0000383ffff */
[----:B------:R-:W-:-:S00]  /*0310*/  NOP ;  /* 0x0000000000007918 */ /* 0x000fc00000000000 */
        /* <DEDUP_REMOVED lines=14> */
.L_x_5:


//--------------------- .nv.shared.reserved.0     --------------------------
	.section	.nv.shared.reserved.0,"aw",@nobits
	.weak		__nv_reservedSMEM_offset_0_alias
	.size		__nv_reservedSMEM_offset_0_alias, 0, 64
	.other		__nv_reservedSMEM_offset_0_alias,@"STO_CUDA_RESERVED_SHARED STV_DEFAULT"
__nv_reservedSMEM_offset_0_alias:
	.zero		0
	.zero		64


//--------------------- .nv.constant0._Z7runningPix --------------------------
	.section	.nv.constant0._Z7runningPix,"a",@progbits
	.sectionflags	@""
	.align	4
.nv.constant0._Z7runningPix:
	.zero		912


//--------------------- SYMBOLS --------------------------

	.type		.nv.reservedSmem.offset0,@object
	.size		.nv.reservedSmem.offset0,0x4
